//
// Generated by NVIDIA NVVM Compiler
//
// Compiler Build ID: CL-36424714
// Cuda compilation tools, release 13.0, V13.0.88
// Based on NVVM 20.0.0
//

.version 9.0
.target sm_100
.address_size 64

	// .globl	_Z18add_vectors_kernelPfPKfS1_i

.visible .entry _Z18add_vectors_kernelPfPKfS1_i(
	.param .u64 .ptr .align 1 _Z18add_vectors_kernelPfPKfS1_i_param_0,
	.param .u64 .ptr .align 1 _Z18add_vectors_kernelPfPKfS1_i_param_1,
	.param .u64 .ptr .align 1 _Z18add_vectors_kernelPfPKfS1_i_param_2,
	.param .u32 _Z18add_vectors_kernelPfPKfS1_i_param_3
)
{
	.reg .pred 	%p<2>;
	.reg .b32 	%r<6>;
	.reg .b32 	%f<4>;
	.reg .b64 	%rd<11>;

	ld.param.u64 	%rd1, [_Z18add_vectors_kernelPfPKfS1_i_param_0];
	ld.param.u64 	%rd2, [_Z18add_vectors_kernelPfPKfS1_i_param_1];
	ld.param.u64 	%rd3, [_Z18add_vectors_kernelPfPKfS1_i_param_2];
	ld.param.u32 	%r2, [_Z18add_vectors_kernelPfPKfS1_i_param_3];
	mov.u32 	%r3, %ctaid.x;
	mov.u32 	%r4, %ntid.x;
	mov.u32 	%r5, %tid.x;
	mad.lo.s32 	%r1, %r3, %r4, %r5;
	setp.ge.s32 	%p1, %r1, %r2;
	@%p1 bra 	$L__BB0_2;
	cvta.to.global.u64 	%rd4, %rd2;
	cvta.to.global.u64 	%rd5, %rd3;
	cvta.to.global.u64 	%rd6, %rd1;
	mul.wide.s32 	%rd7, %r1, 4;
	add.s64 	%rd8, %rd4, %rd7;
	ld.global.f32 	%f1, [%rd8];
	add.s64 	%rd9, %rd5, %rd7;
	ld.global.f32 	%f2, [%rd9];
	add.f32 	%f3, %f1, %f2;
	add.s64 	%rd10, %rd6, %rd7;
	st.global.f32 	[%rd10], %f3;
$L__BB0_2:
	ret;

}


// ===== COMPILED SASS (sm_100) =====

	.target	sm_100

	.elftype	@"ET_EXEC"


//--------------------- .note.nv.tkinfo           --------------------------
	.section	.note.nv.tkinfo,"",@"SHT_NOTE"
	.sectionflags	@"SHF_NOTE_NV_TKINFO"
	.tkinfo
        /*0018*/ 	.word	0x00000002
        /*0030*/ 	.string	""
        /*0030*/ 	.string	"ptxas"
        /*0030*/ 	.string	"Cuda compilation tools, release 13.0, V13.0.88"
        /*0030*/ 	.string	"Build cuda_13.0.r13.0/compiler.36424714_0"
        /*0030*/ 	.string	"-arch sm_100 -m 64 "



//--------------------- .note.nv.cuinfo           --------------------------
	.section	.note.nv.cuinfo,"",@"SHT_NOTE"
	.sectionflags	@"SHF_NOTE_NV_CUINFO"
        /*0018*/ 	.short	0x0002
        /*001a*/ 	.short	0x0064
        /*001c*/ 	.short	0x0082
	.zero		2


//--------------------- .nv.info                  --------------------------
	.section	.nv.info,"",@"SHT_CUDA_INFO"
	.align	4


	//----- nvinfo : EIATTR_REGCOUNT
	.align		4
        /*0000*/ 	.byte	0x04, 0x2f
        /*0002*/ 	.short	(.L_1 - .L_0)
	.align		4
.L_0:
        /*0004*/ 	.word	index@(_Z18add_vectors_kernelPfPKfS1_i)
        /*0008*/ 	.word	0x0000000c


	//----- nvinfo : EIATTR_FRAME_SIZE
	.align		4
.L_1:
        /*000c*/ 	.byte	0x04, 0x11
        /*000e*/ 	.short	(.L_3 - .L_2)
	.align		4
.L_2:
        /*0010*/ 	.word	index@(_Z18add_vectors_kernelPfPKfS1_i)
        /*0014*/ 	.word	0x00000000


	//----- nvinfo : EIATTR_MIN_STACK_SIZE
	.align		4
.L_3:
        /*0018*/ 	.byte	0x04, 0x12
        /*001a*/ 	.short	(.L_5 - .L_4)
	.align		4
.L_4:
        /*001c*/ 	.word	index@(_Z18add_vectors_kernelPfPKfS1_i)
        /*0020*/ 	.word	0x00000000
.L_5:


//--------------------- .nv.compat                --------------------------
	.section	.nv.compat,"",@"SHT_CUDA_COMPAT_INFO"
	.align	4
        /*0000*/ 	.byte	0x02, 0x09, 0x00, 0x00, 0x02, 0x02, 0x01, 0x00, 0x02, 0x05, 0x05, 0x00, 0x03, 0x07, 0x01, 0x01
        /*0010*/ 	.byte	0x02, 0x03, 0x00, 0x00, 0x02, 0x06, 0x01, 0x00, 0x04, 0x0b, 0x08, 0x00, 0x09, 0x00, 0x00, 0x00
        /*0020*/ 	.byte	0x00, 0x00, 0x00, 0x00


//--------------------- .nv.info._Z18add_vectors_kernelPfPKfS1_i --------------------------
	.section	.nv.info._Z18add_vectors_kernelPfPKfS1_i,"",@"SHT_CUDA_INFO"
	.sectionflags	@""
	.align	4


	//----- nvinfo : EIATTR_CUDA_API_VERSION
	.align		4
        /*0000*/ 	.byte	0x04, 0x37
        /*0002*/ 	.short	(.L_7 - .L_6)
.L_6:
        /*0004*/ 	.word	0x00000082


	//----- nvinfo : EIATTR_KPARAM_INFO
	.align		4
.L_7:
        /*0008*/ 	.byte	0x04, 0x17
        /*000a*/ 	.short	(.L_9 - .L_8)
.L_8:
        /*000c*/ 	.word	0x00000000
        /*0010*/ 	.short	0x0003
        /*0012*/ 	.short	0x0018
        /*0014*/ 	.byte	0x00, 0xf0, 0x11, 0x00


	//----- nvinfo : EIATTR_KPARAM_INFO
	.align		4
.L_9:
        /*0018*/ 	.byte	0x04, 0x17
        /*001a*/ 	.short	(.L_11 - .L_10)
.L_10:
        /*001c*/ 	.word	0x00000000
        /*0020*/ 	.short	0x0002
        /*0022*/ 	.short	0x0010
        /*0024*/ 	.byte	0x00, 0xf5, 0x21, 0x00


	//----- nvinfo : EIATTR_KPARAM_INFO
	.align		4
.L_11:
        /*0028*/ 	.byte	0x04, 0x17
        /*002a*/ 	.short	(.L_13 - .L_12)
.L_12:
        /*002c*/ 	.word	0x00000000
        /*0030*/ 	.short	0x0001
        /*0032*/ 	.short	0x0008
        /*0034*/ 	.byte	0x00, 0xf5, 0x21, 0x00


	//----- nvinfo : EIATTR_KPARAM_INFO
	.align		4
.L_13:
        /*0038*/ 	.byte	0x04, 0x17
        /*003a*/ 	.short	(.L_15 - .L_14)
.L_14:
        /*003c*/ 	.word	0x00000000
        /*0040*/ 	.short	0x0000
        /*0042*/ 	.short	0x0000
        /*0044*/ 	.byte	0x00, 0xf5, 0x21, 0x00


	//----- nvinfo : EIATTR_SPARSE_MMA_MASK
	.align		4
.L_15:
        /*0048*/ 	.byte	0x03, 0x50
        /*004a*/ 	.short	0x0000


	//----- nvinfo : EIATTR_MAXREG_COUNT
	.align		4
        /*004c*/ 	.byte	0x03, 0x1b
        /*004e*/ 	.short	0x00ff


	//----- nvinfo : EIATTR_MERCURY_ISA_VERSION
	.align		4
        /*0050*/ 	.byte	0x03, 0x5f
        /*0052*/ 	.short	0x0101


	//----- nvinfo : EIATTR_VRC_CTA_INIT_COUNT
	.align		4
        /*0054*/ 	.byte	0x02, 0x4a
	.zero		1
	.zero		1


	//----- nvinfo : EIATTR_EXIT_INSTR_OFFSETS
	.align		4
        /*0058*/ 	.byte	0x04, 0x1c
        /*005a*/ 	.short	(.L_17 - .L_16)


	//   ....[0]....
.L_16:
        /*005c*/ 	.word	0x00000070


	//   ....[1]....
        /*0060*/ 	.word	0x00000130


	//----- nvinfo : EIATTR_CBANK_PARAM_SIZE
	.align		4
.L_17:
        /*0064*/ 	.byte	0x03, 0x19
        /*0066*/ 	.short	0x001c


	//----- nvinfo : EIATTR_PARAM_CBANK
	.align		4
        /*0068*/ 	.byte	0x04, 0x0a
        /*006a*/ 	.short	(.L_19 - .L_18)
	.align		4
.L_18:
        /*006c*/ 	.word	index@(.nv.constant0._Z18add_vectors_kernelPfPKfS1_i)
        /*0070*/ 	.short	0x0380
        /*0072*/ 	.short	0x001c


	//----- nvinfo : EIATTR_SW_WAR
	.align		4
.L_19:
        /*0074*/ 	.byte	0x04, 0x36
        /*0076*/ 	.short	(.L_21 - .L_20)
.L_20:
        /*0078*/ 	.word	0x00000008
.L_21:


//--------------------- .nv.callgraph             --------------------------
	.section	.nv.callgraph,"",@"SHT_CUDA_CALLGRAPH"
	.align	4
	.sectionentsize	8
	.align		4
        /*0000*/ 	.word	0x00000000
	.align		4
        /*0004*/ 	.word	0xffffffff
	.align		4
        /*0008*/ 	.word	0x00000000
	.align		4
        /*000c*/ 	.word	0xfffffffe
	.align		4
        /*0010*/ 	.word	0x00000000
	.align		4
        /*0014*/ 	.word	0xfffffffd
	.align		4
        /*0018*/ 	.word	0x00000000
	.align		4
        /*001c*/ 	.word	0xfffffffc


//--------------------- .text._Z18add_vectors_kernelPfPKfS1_i --------------------------
	.section	.text._Z18add_vectors_kernelPfPKfS1_i,"ax",@progbits
	.align	128
        .global         _Z18add_vectors_kernelPfPKfS1_i
        .type           _Z18add_vectors_kernelPfPKfS1_i,@function
        .size           _Z18add_vectors_kernelPfPKfS1_i,(.L_x_1 - _Z18add_vectors_kernelPfPKfS1_i)
        .other          _Z18add_vectors_kernelPfPKfS1_i,@"STO_CUDA_ENTRY STV_DEFAULT"
_Z18add_vectors_kernelPfPKfS1_i:
.text._Z18add_vectors_kernelPfPKfS1_i:
[----:B------:R-:W-:Y:S01]  /*0000*/  LDC R1, c[0x0][0x37c] ;  /* 0x0000df00ff017b82 */ /* 0x000fe20000000800 */
[----:B------:R-:W0:Y:S07]  /*0010*/  S2R R0, SR_TID.X ;  /* 0x0000000000007919 */ /* 0x000e2e0000002100 */
[----:B------:R-:W0:Y:S01]  /*0020*/  S2UR UR4, SR_CTAID.X ;  /* 0x00000000000479c3 */ /* 0x000e220000002500 */
[----:B------:R-:W1:Y:S07]  /*0030*/  LDCU UR5, c[0x0][0x398] ;  /* 0x00007300ff0577ac */ /* 0x000e6e0008000800 */
[----:B------:R-:W0:Y:S02]  /*0040*/  LDC R9, c[0x0][0x360] ;  /* 0x0000d800ff097b82 */ /* 0x000e240000000800 */
[----:B0-----:R-:W-:-:S05]  /*0050*/  IMAD R9, R9, UR4, R0 ;  /* 0x0000000409097c24 */ /* 0x001fca000f8e0200 */
[----:B-1----:R-:W-:-:S13]  /*0060*/  ISETP.GE.AND P0, PT, R9, UR5, PT ;  /* 0x0000000509007c0c */ /* 0x002fda000bf06270 */
[----:B------:R-:W-:Y:S05]  /*0070*/  @P0 EXIT ;  /* 0x000000000000094d */ /* 0x000fea0003800000 */
[----:B------:R-:W0:Y:S01]  /*0080*/  LDC.64 R2, c[0x0][0x388] ;  /* 0x0000e200ff027b82 */ /* 0x000e220000000a00 */
[----:B------:R-:W1:Y:S07]  /*0090*/  LDCU.64 UR4, c[0x0][0x358] ;  /* 0x00006b00ff0477ac */ /* 0x000e6e0008000a00 */
[----:B------:R-:W2:Y:S08]  /*00a0*/  LDC.64 R4, c[0x0][0x390] ;  /* 0x0000e400ff047b82 */ /* 0x000eb00000000a00 */
[----:B------:R-:W3:Y:S01]  /*00b0*/  LDC.64 R6, c[0x0][0x380] ;  /* 0x0000e000ff067b82 */ /* 0x000ee20000000a00 */
[----:B0-----:R-:W-:-:S06]  /*00c0*/  IMAD.WIDE R2, R9, 0x4, R2 ;  /* 0x0000000409027825 */ /* 0x001fcc00078e0202 */
[----:B-1----:R-:W4:Y:S01]  /*00d0*/  LDG.E R2, desc[UR4][R2.64] ;  /* 0x0000000402027981 */ /* 0x002f22000c1e1900 */
[----:B--2---:R-:W-:-:S06]  /*00e0*/  IMAD.WIDE R4, R9, 0x4, R4 ;  /* 0x0000000409047825 */ /* 0x004fcc00078e0204 */
[----:B------:R-:W4:Y:S01]  /*00f0*/  LDG.E R5, desc[UR4][R4.64] ;  /* 0x0000000404057981 */ /* 0x000f22000c1e1900 */
[----:B---3--:R-:W-:-:S04]  /*0100*/  IMAD.WIDE R6, R9, 0x4, R6 ;  /* 0x0000000409067825 */ /* 0x008fc800078e0206 */
[----:B----4-:R-:W-:-:S05]  /*0110*/  FADD R9, R2, R5 ;  /* 0x0000000502097221 */ /* 0x010fca0000000000 */
[----:B------:R-:W-:Y:S01]  /*0120*/  STG.E desc[UR4][R6.64], R9 ;  /* 0x0000000906007986 */ /* 0x000fe2000c101904 */
[----:B------:R-:W-:Y:S05]  /*0130*/  EXIT ;  /* 0x000000000000794d */ /* 0x000fea0003800000 */
.L_x_0:
[----:B------:R-:W-:-:S00]  /*0140*/  BRA `(.L_x_0) ;  /* 0xfffffffc00fc7947 */ /* 0x000fc0000383ffff */
[----:B------:R-:W-:-:S00]  /*0150*/  NOP ;  /* 0x0000000000007918 */ /* 0x000fc00000000000 */
        /* <DEDUP_REMOVED lines=10> */
.L_x_1:


//--------------------- .nv.shared.reserved.0     --------------------------
	.section	.nv.shared.reserved.0,"aw",@nobits
	.weak		__nv_reservedSMEM_offset_0_alias
	.size		__nv_reservedSMEM_offset_0_alias, 0, 64
	.other		__nv_reservedSMEM_offset_0_alias,@"STO_CUDA_RESERVED_SHARED STV_DEFAULT"
__nv_reservedSMEM_offset_0_alias:
	.zero		0
	.zero		64


//--------------------- .nv.constant0._Z18add_vectors_kernelPfPKfS1_i --------------------------
	.section	.nv.constant0._Z18add_vectors_kernelPfPKfS1_i,"a",@progbits
	.sectionflags	@""
	.align	4
.nv.constant0._Z18add_vectors_kernelPfPKfS1_i:
	.zero		924


//--------------------- SYMBOLS --------------------------

	.type		.nv.reservedSmem.offset0,@object
	.size		.nv.reservedSmem.offset0,0x4
